	.headerflags	@"EF_CUDA_TEXMODE_UNIFIED EF_CUDA_64BIT_ADDRESS EF_CUDA_ACCELERATORS EF_CUDA_SM90 EF_CUDA_VIRTUAL_SM(EF_CUDA_SM90)"
	.elftype	@"ET_EXEC"


//--------------------- .nv.info                  --------------------------
	.section	.nv.info,"",@"SHT_CUDA_INFO"
	.align	4


	//----- nvinfo : EIATTR_REGCOUNT
	.align		4
        /*0000*/ 	.byte	0x04, 0x2f
        /*0002*/ 	.short	(.L_3 - .L_2)
	.align		4
.L_2:
        /*0004*/ 	.word	index@(triton_poi_fused__native_batch_norm_legit_no_training_relu_5)
        /*0008*/ 	.word	0x00000016


	//----- nvinfo : EIATTR_MIN_STACK_SIZE
	.align		4
.L_3:
        /*000c*/ 	.byte	0x04, 0x12
        /*000e*/ 	.short	(.L_5 - .L_4)
	.align		4
.L_4:
        /*0010*/ 	.word	index@(triton_poi_fused__native_batch_norm_legit_no_training_relu_5)
        /*0014*/ 	.word	0x00000000


	//----- nvinfo : EIATTR_FRAME_SIZE
	.align		4
.L_5:
        /*0018*/ 	.byte	0x04, 0x11
        /*001a*/ 	.short	(.L_7 - .L_6)
	.align		4
.L_6:
        /*001c*/ 	.word	index@(triton_poi_fused__native_batch_norm_legit_no_training_relu_5)
        /*0020*/ 	.word	0x00000000


	//----- nvinfo : EIATTR_MIN_STACK_SIZE
	.align		4
.L_7:
        /*0024*/ 	.byte	0x04, 0x12
        /*0026*/ 	.short	(.L_9 - .L_8)
	.align		4
.L_8:
        /*0028*/ 	.word	index@(triton_poi_fused__native_batch_norm_legit_no_training_relu_5)
        /*002c*/ 	.word	0x00000000
.L_9:


//--------------------- .nv.info.triton_poi_fused__native_batch_norm_legit_no_training_relu_5 --------------------------
	.section	.nv.info.triton_poi_fused__native_batch_norm_legit_no_training_relu_5,"",@"SHT_CUDA_INFO"
	.sectionflags	@""
	.align	4


	//----- nvinfo : EIATTR_CUDA_API_VERSION
	.align		4
        /*0000*/ 	.byte	0x04, 0x37
        /*0002*/ 	.short	(.L_11 - .L_10)
.L_10:
        /*0004*/ 	.word	0x0000007c


	//----- nvinfo : EIATTR_KPARAM_INFO
	.align		4
.L_11:
        /*0008*/ 	.byte	0x04, 0x17
        /*000a*/ 	.short	(.L_13 - .L_12)
.L_12:
        /*000c*/ 	.word	0x00000000
        /*0010*/ 	.short	0x0006
        /*0012*/ 	.short	0x0030
        /*0014*/ 	.byte	0x00, 0xf0, 0x11, 0x00


	//----- nvinfo : EIATTR_KPARAM_INFO
	.align		4
.L_13:
        /*0018*/ 	.byte	0x04, 0x17
        /*001a*/ 	.short	(.L_15 - .L_14)
.L_14:
        /*001c*/ 	.word	0x00000000
        /*0020*/ 	.short	0x0005
        /*0022*/ 	.short	0x0028
        /*0024*/ 	.byte	0x00, 0xf4, 0x21, 0x00


	//----- nvinfo : EIATTR_KPARAM_INFO
	.align		4
.L_15:
        /*0028*/ 	.byte	0x04, 0x17
        /*002a*/ 	.short	(.L_17 - .L_16)
.L_16:
        /*002c*/ 	.word	0x00000000
        /*0030*/ 	.short	0x0004
        /*0032*/ 	.short	0x0020
        /*0034*/ 	.byte	0x00, 0xf4, 0x21, 0x00


	//----- nvinfo : EIATTR_KPARAM_INFO
	.align		4
.L_17:
        /*0038*/ 	.byte	0x04, 0x17
        /*003a*/ 	.short	(.L_19 - .L_18)
.L_18:
        /*003c*/ 	.word	0x00000000
        /*0040*/ 	.short	0x0003
        /*0042*/ 	.short	0x0018
        /*0044*/ 	.byte	0x00, 0xf4, 0x21, 0x00


	//----- nvinfo : EIATTR_KPARAM_INFO
	.align		4
.L_19:
        /*0048*/ 	.byte	0x04, 0x17
        /*004a*/ 	.short	(.L_21 - .L_20)
.L_20:
        /*004c*/ 	.word	0x00000000
        /*0050*/ 	.short	0x0002
        /*0052*/ 	.short	0x0010
        /*0054*/ 	.byte	0x00, 0xf4, 0x21, 0x00


	//----- nvinfo : EIATTR_KPARAM_INFO
	.align		4
.L_21:
        /*0058*/ 	.byte	0x04, 0x17
        /*005a*/ 	.short	(.L_23 - .L_22)
.L_22:
        /*005c*/ 	.word	0x00000000
        /*0060*/ 	.short	0x0001
        /*0062*/ 	.short	0x0008
        /*0064*/ 	.byte	0x00, 0xf4, 0x21, 0x00


	//----- nvinfo : EIATTR_KPARAM_INFO
	.align		4
.L_23:
        /*0068*/ 	.byte	0x04, 0x17
        /*006a*/ 	.short	(.L_25 - .L_24)
.L_24:
        /*006c*/ 	.word	0x00000000
        /*0070*/ 	.short	0x0000
        /*0072*/ 	.short	0x0000
        /*0074*/ 	.byte	0x00, 0xf4, 0x21, 0x00


	//----- nvinfo : EIATTR_SPARSE_MMA_MASK
	.align		4
.L_25:
        /*0078*/ 	.byte	0x03, 0x50
        /*007a*/ 	.short	0x0000


	//----- nvinfo : EIATTR_MAXREG_COUNT
	.align		4
        /*007c*/ 	.byte	0x03, 0x1b
        /*007e*/ 	.short	0x00ff


	//----- nvinfo : EIATTR_EXIT_INSTR_OFFSETS
	.align		4
        /*0080*/ 	.byte	0x04, 0x1c
        /*0082*/ 	.short	(.L_27 - .L_26)


	//   ....[0]....
.L_26:
        /*0084*/ 	.word	0x00000470


	//   ....[1]....
        /*0088*/ 	.word	0x00000490


	//----- nvinfo : EIATTR_REQNTID
	.align		4
.L_27:
        /*008c*/ 	.byte	0x04, 0x10
        /*008e*/ 	.short	(.L_29 - .L_28)
.L_28:
        /*0090*/ 	.word	0x00000080
        /*0094*/ 	.word	0x00000001
        /*0098*/ 	.word	0x00000001


	//----- nvinfo : EIATTR_CBANK_PARAM_SIZE
	.align		4
.L_29:
        /*009c*/ 	.byte	0x03, 0x19
        /*009e*/ 	.short	0x0034


	//----- nvinfo : EIATTR_PARAM_CBANK
	.align		4
        /*00a0*/ 	.byte	0x04, 0x0a
        /*00a2*/ 	.short	(.L_31 - .L_30)
	.align		4
.L_30:
        /*00a4*/ 	.word	index@(.nv.constant0.triton_poi_fused__native_batch_norm_legit_no_training_relu_5)
        /*00a8*/ 	.short	0x0210
        /*00aa*/ 	.short	0x0034


	//----- nvinfo : EIATTR_SW_WAR
	.align		4
.L_31:
        /*00ac*/ 	.byte	0x04, 0x36
        /*00ae*/ 	.short	(.L_33 - .L_32)
.L_32:
        /*00b0*/ 	.word	0x00000008
.L_33:


//--------------------- .nv.callgraph             --------------------------
	.section	.nv.callgraph,"",@"SHT_CUDA_CALLGRAPH"
	.align	4
	.sectionentsize	8
	.align		4
        /*0000*/ 	.word	0x00000000
	.align		4
        /*0004*/ 	.word	0xffffffff
	.align		4
        /*0008*/ 	.word	0x00000000
	.align		4
        /*000c*/ 	.word	0xfffffffe
	.align		4
        /*0010*/ 	.word	0x00000000
	.align		4
        /*0014*/ 	.word	0xfffffffd
	.align		4
        /*0018*/ 	.word	0x00000000
	.align		4
        /*001c*/ 	.word	0xfffffffc


//--------------------- .nv.constant4             --------------------------
	.section	.nv.constant4,"a",@progbits
	.align	8
	.align		8
.nv.constant4:
        /*0000*/ 	.dword	_$_str
	.align		8
        /*0008*/ 	.dword	_$_str_$_2


//--------------------- .text.triton_poi_fused__native_batch_norm_legit_no_training_relu_5 --------------------------
	.section	.text.triton_poi_fused__native_batch_norm_legit_no_training_relu_5,"ax",@progbits
	.align	128
        .global         triton_poi_fused__native_batch_norm_legit_no_training_relu_5
        .type           triton_poi_fused__native_batch_norm_legit_no_training_relu_5,@function
        .size           triton_poi_fused__native_batch_norm_legit_no_training_relu_5,(.L_x_1 - triton_poi_fused__native_batch_norm_legit_no_training_relu_5)
        .other          triton_poi_fused__native_batch_norm_legit_no_training_relu_5,@"STO_CUDA_ENTRY STV_DEFAULT"
triton_poi_fused__native_batch_norm_legit_no_training_relu_5:
.text.triton_poi_fused__native_batch_norm_legit_no_training_relu_5:
[----:B------:R-:W0:Y:S01]  /*0000*/  LDC R1, c[0x0][0x28] ;  /* 0x00000a00ff017b82 */ /* 0x000e220000000800 */
[----:B------:R-:W1:Y:S07]  /*0010*/  S2R R0, SR_TID.X ;  /* 0x0000000000007919 */ /* 0x000e6e0000002100 */
[----:B------:R-:W2:Y:S01]  /*0020*/  LDC.64 R8, c[0x0][0x220] ;  /* 0x00008800ff087b82 */ /* 0x000ea20000000a00 */
[----:B------:R-:W-:Y:S01]  /*0030*/  CS2R R4, SRZ ;  /* 0x0000000000047805 */ /* 0x000fe2000001ff00 */
[----:B------:R-:W-:Y:S01]  /*0040*/  ULDC.64 UR4, c[0x0][0x208] ;  /* 0x0000820000047ab9 */ /* 0x000fe20000000a00 */
[----:B------:R-:W3:Y:S05]  /*0050*/  S2R R3, SR_CTAID.X ;  /* 0x0000000000037919 */ /* 0x000eea0000002500 */
[----:B------:R-:W4:Y:S08]  /*0060*/  LDC.64 R14, c[0x0][0x218] ;  /* 0x00008600ff0e7b82 */ /* 0x000f300000000a00 */
[----:B------:R-:W5:Y:S08]  /*0070*/  LDC.64 R12, c[0x0][0x210] ;  /* 0x00008400ff0c7b82 */ /* 0x000f700000000a00 */
[----:B------:R-:W4:Y:S01]  /*0080*/  LDC.64 R16, c[0x0][0x228] ;  /* 0x00008a00ff107b82 */ /* 0x000f220000000a00 */
[----:B-1----:R-:W-:-:S07]  /*0090*/  SHF.L.U32 R0, R0, 0x1, RZ ;  /* 0x0000000100007819 */ /* 0x002fce00000006ff */
[----:B------:R-:W1:Y:S01]  /*00a0*/  LDC.64 R18, c[0x0][0x230] ;  /* 0x00008c00ff127b82 */ /* 0x000e620000000a00 */
[----:B------:R-:W-:-:S04]  /*00b0*/  LOP3.LUT R0, R0, 0xfe, RZ, 0xc0, !PT ;  /* 0x000000fe00007812 */ /* 0x000fc800078ec0ff */
[----:B---3--:R-:W-:-:S04]  /*00c0*/  LEA R0, R3, R0, 0x8 ;  /* 0x0000000003007211 */ /* 0x008fc800078e40ff */
[C---:B------:R-:W-:Y:S01]  /*00d0*/  ISETP.GE.AND P0, PT, R0.reuse, 0xc400, PT ;  /* 0x0000c4000000780c */ /* 0x040fe20003f06270 */
[----:B------:R-:W-:-:S05]  /*00e0*/  IMAD.HI R2, R0, 0x5397829d, RZ ;  /* 0x5397829d00027827 */ /* 0x000fca00078e02ff */
[----:B------:R-:W-:-:S04]  /*00f0*/  SHF.R.U32.HI R3, RZ, 0x1f, R2 ;  /* 0x0000001fff037819 */ /* 0x000fc80000011602 */
[----:B------:R-:W-:-:S04]  /*0100*/  LEA.HI.SX32 R3, R2, R3, 0x18 ;  /* 0x0000000302037211 */ /* 0x000fc800078fc2ff */
[----:B------:R-:W-:-:S04]  /*0110*/  LEA.HI R2, R3, R3, RZ, 0x4 ;  /* 0x0000000303027211 */ /* 0x000fc800078f20ff */
[----:B------:R-:W-:-:S04]  /*0120*/  LOP3.LUT R2, R2, 0xfffffff0, RZ, 0xc0, !PT ;  /* 0xfffffff002027812 */ /* 0x000fc800078ec0ff */
[----:B------:R-:W-:-:S05]  /*0130*/  IADD3 R11, R3, -R2, RZ ;  /* 0x80000002030b7210 */ /* 0x000fca0007ffe0ff */
[----:B--2---:R-:W-:-:S05]  /*0140*/  IMAD.WIDE R8, R11, 0x4, R8 ;  /* 0x000000040b087825 */ /* 0x004fca00078e0208 */
[----:B------:R-:W2:Y:S04]  /*0150*/  @!P0 LDG.E.EL R4, desc[UR4][R8.64] ;  /* 0x0000000408048981 */ /* 0x000ea8000c2e1900 */
[----:B------:R3:W2:Y:S01]  /*0160*/  @!P0 LDG.E.EL R5, desc[UR4][R8.64] ;  /* 0x0000000408058981 */ /* 0x0006a2000c2e1900 */
[----:B------:R-:W-:Y:S02]  /*0170*/  CS2R R6, SRZ ;  /* 0x0000000000067805 */ /* 0x000fe4000001ff00 */
[----:B------:R-:W-:Y:S01]  /*0180*/  CS2R R2, SRZ ;  /* 0x0000000000027805 */ /* 0x000fe2000001ff00 */
[----:B----4-:R-:W-:-:S04]  /*0190*/  IMAD.WIDE R14, R11, 0x4, R14 ;  /* 0x000000040b0e7825 */ /* 0x010fc800078e020e */
[----:B-----5:R-:W-:Y:S01]  /*01a0*/  IMAD.WIDE R12, R0, 0x4, R12 ;  /* 0x00000004000c7825 */ /* 0x020fe200078e020c */
[----:B------:R-:W4:Y:S01]  /*01b0*/  @!P0 LDG.E.EL R7, desc[UR4][R14.64] ;  /* 0x000000040e078981 */ /* 0x000f22000c2e1900 */
[----:B---3--:R-:W-:Y:S02]  /*01c0*/  CS2R R8, SRZ ;  /* 0x0000000000087805 */ /* 0x008fe4000001ff00 */
[C---:B0-----:R-:W-:Y:S01]  /*01d0*/  IMAD.WIDE R16, R11.reuse, 0x4, R16 ;  /* 0x000000040b107825 */ /* 0x041fe200078e0210 */
[----:B------:R0:W3:Y:S03]  /*01e0*/  @!P0 LDG.E.EL R6, desc[UR4][R14.64] ;  /* 0x000000040e068981 */ /* 0x0000e6000c2e1900 */
[----:B-1----:R-:W-:Y:S01]  /*01f0*/  IMAD.WIDE R18, R11, 0x4, R18 ;  /* 0x000000040b127825 */ /* 0x002fe200078e0212 */
[----:B------:R1:W4:Y:S01]  /*0200*/  @!P0 LDG.E.64 R2, desc[UR4][R12.64] ;  /* 0x000000040c028981 */ /* 0x000322000c1e1b00 */
[----:B------:R-:W-:-:S03]  /*0210*/  CS2R R10, SRZ ;  /* 0x00000000000a7805 */ /* 0x000fc6000001ff00 */
[----:B------:R-:W5:Y:S04]  /*0220*/  @!P0 LDG.E.EL R9, desc[UR4][R18.64] ;  /* 0x0000000412098981 */ /* 0x000f68000c2e1900 */
[----:B------:R-:W5:Y:S04]  /*0230*/  @!P0 LDG.E.EL R10, desc[UR4][R16.64] ;  /* 0x00000004100a8981 */ /* 0x000f68000c2e1900 */
[----:B------:R-:W3:Y:S04]  /*0240*/  @!P0 LDG.E.EL R11, desc[UR4][R16.64] ;  /* 0x00000004100b8981 */ /* 0x000ee8000c2e1900 */
[----:B------:R-:W3:Y:S01]  /*0250*/  @!P0 LDG.E.EL R8, desc[UR4][R18.64] ;  /* 0x0000000412088981 */ /* 0x000ee2000c2e1900 */
[----:B0-----:R-:W-:Y:S01]  /*0260*/  HFMA2.MMA R14, -RZ, RZ, 1.625, 0 ;  /* 0x3e800000ff0e7435 */ /* 0x001fe200000001ff */
[----:B--2---:R-:W-:Y:S01]  /*0270*/  FADD R4, R4, 9.9999997473787516356e-06 ;  /* 0x3727c5ac04047421 */ /* 0x004fe20000000000 */
[----:B------:R-:W-:-:S03]  /*0280*/  FADD R5, R5, 9.9999997473787516356e-06 ;  /* 0x3727c5ac05057421 */ /* 0x000fc60000000000 */
[----:B-1----:R-:W0:Y:S08]  /*0290*/  MUFU.SQRT R12, R4 ;  /* 0x00000004000c7308 */ /* 0x002e300000002000 */
[----:B------:R1:W2:Y:S01]  /*02a0*/  MUFU.SQRT R13, R5 ;  /* 0x00000005000d7308 */ /* 0x0002a20000002000 */
[C---:B0-----:R-:W-:Y:S02]  /*02b0*/  FSETP.GT.AND P1, PT, R12.reuse, 8.50705917302346158658e+37, PT ;  /* 0x7e8000000c00780b */ /* 0x041fe40003f24000 */
[----:B------:R-:W-:Y:S01]  /*02c0*/  FSETP.GEU.AND P3, PT, R12, 1.175494350822287508e-38, PT ;  /* 0x008000000c00780b */ /* 0x000fe20003f6e000 */
[----:B-1----:R-:W0:Y:S01]  /*02d0*/  LDC.64 R4, c[0x0][0x238] ;  /* 0x00008e00ff047b82 */ /* 0x002e220000000a00 */
[----:B--2---:R-:W-:-:S02]  /*02e0*/  FSETP.GT.AND P2, PT, R13, 8.50705917302346158658e+37, PT ;  /* 0x7e8000000d00780b */ /* 0x004fc40003f44000 */
[----:B------:R-:W-:-:S07]  /*02f0*/  FSETP.GEU.AND P4, PT, R13, 1.175494350822287508e-38, PT ;  /* 0x008000000d00780b */ /* 0x000fce0003f8e000 */
[----:B------:R-:W-:-:S04]  /*0300*/  @P1 FMUL R12, R12, 0.25 ;  /* 0x3e8000000c0c1820 */ /* 0x000fc80000400000 */
[----:B------:R-:W-:Y:S01]  /*0310*/  @!P3 FMUL R12, R12, 16777216 ;  /* 0x4b8000000c0cb820 */ /* 0x000fe20000400000 */
[----:B------:R-:W-:-:S04]  /*0320*/  @P2 FMUL R13, R13, 0.25 ;  /* 0x3e8000000d0d2820 */ /* 0x000fc80000400000 */
[----:B------:R-:W-:Y:S01]  /*0330*/  @!P4 FMUL R13, R13, 16777216 ;  /* 0x4b8000000d0dc820 */ /* 0x000fe20000400000 */
[----:B------:R-:W1:Y:S01]  /*0340*/  MUFU.RCP R12, R12 ;  /* 0x0000000c000c7308 */ /* 0x000e620000001000 */
[----:B------:R-:W-:-:S07]  /*0350*/  FSEL R15, R14, 1, P1 ;  /* 0x3f8000000e0f7808 */ /* 0x000fce0000800000 */
[----:B------:R-:W2:Y:S01]  /*0360*/  MUFU.RCP R13, R13 ;  /* 0x0000000d000d7308 */ /* 0x000ea20000001000 */
[----:B------:R-:W-:Y:S01]  /*0370*/  FSEL R14, R14, 1, P2 ;  /* 0x3f8000000e0e7808 */ /* 0x000fe20001000000 */
[----:B------:R-:W-:-:S04]  /*0380*/  @!P3 FMUL R15, R15, 16777216 ;  /* 0x4b8000000f0fb820 */ /* 0x000fc80000400000 */
[----:B------:R-:W-:Y:S01]  /*0390*/  @!P4 FMUL R14, R14, 16777216 ;  /* 0x4b8000000e0ec820 */ /* 0x000fe20000400000 */
[----:B----4-:R-:W-:Y:S01]  /*03a0*/  FADD R2, -R7, R2 ;  /* 0x0000000207027221 */ /* 0x010fe20000000100 */
[----:B---3--:R-:W-:Y:S01]  /*03b0*/  FADD R3, -R6, R3 ;  /* 0x0000000306037221 */ /* 0x008fe20000000100 */
[----:B-1----:R-:W-:Y:S01]  /*03c0*/  FMUL R15, R12, R15 ;  /* 0x0000000f0c0f7220 */ /* 0x002fe20000400000 */
[----:B--2---:R-:W-:-:S03]  /*03d0*/  FMUL R14, R13, R14 ;  /* 0x0000000e0d0e7220 */ /* 0x004fc60000400000 */
[----:B------:R-:W-:Y:S01]  /*03e0*/  FMUL R2, R2, R15 ;  /* 0x0000000f02027220 */ /* 0x000fe20000400000 */
[----:B------:R-:W-:-:S03]  /*03f0*/  FMUL R3, R3, R14 ;  /* 0x0000000e03037220 */ /* 0x000fc60000400000 */
[----:B-----5:R-:W-:Y:S01]  /*0400*/  FFMA R2, R2, R10, R9 ;  /* 0x0000000a02027223 */ /* 0x020fe20000000009 */
[----:B------:R-:W-:-:S04]  /*0410*/  FFMA R3, R3, R11, R8 ;  /* 0x0000000b03037223 */ /* 0x000fc80000000008 */
[----:B------:R-:W-:Y:S02]  /*0420*/  FSETP.GEU.AND P1, PT, R2, RZ, PT ;  /* 0x000000ff0200720b */ /* 0x000fe40003f2e000 */
[C---:B------:R-:W-:Y:S01]  /*0430*/  FSETP.GEU.AND P2, PT, R3.reuse, RZ, PT ;  /* 0x000000ff0300720b */ /* 0x040fe20003f4e000 */
[----:B0-----:R-:W-:Y:S01]  /*0440*/  IMAD.WIDE R4, R0, 0x4, R4 ;  /* 0x0000000400047825 */ /* 0x001fe200078e0204 */
[----:B------:R-:W-:Y:S02]  /*0450*/  FSEL R2, R2, RZ, P1 ;  /* 0x000000ff02027208 */ /* 0x000fe40000800000 */
[----:B------:R-:W-:Y:S01]  /*0460*/  FSEL R3, R3, RZ, P2 ;  /* 0x000000ff03037208 */ /* 0x000fe20001000000 */
[----:B------:R-:W-:Y:S08]  /*0470*/  @P0 EXIT ;  /* 0x000000000000094d */ /* 0x000ff00003800000 */
[----:B------:R-:W-:Y:S01]  /*0480*/  STG.E.64 desc[UR4][R4.64], R2 ;  /* 0x0000000204007986 */ /* 0x000fe2000c101b04 */
[----:B------:R-:W-:Y:S05]  /*0490*/  EXIT ;  /* 0x000000000000794d */ /* 0x000fea0003800000 */
.L_x_0:
[----:B------:R-:W-:-:S00]  /*04a0*/  BRA `(.L_x_0) ;  /* 0xfffffffc00fc7947 */ /* 0x000fc0000383ffff */
[----:B------:R-:W-:-:S00]  /*04b0*/  NOP ;  /* 0x0000000000007918 */ /* 0x000fc00000000000 */
        /* <DEDUP_REMOVED lines=12> */
.L_x_1:


//--------------------- .nv.global.init           --------------------------
	.section	.nv.global.init,"aw",@progbits
.nv.global.init:
	.type		_$_str,@object
	.size		_$_str,(_$_str_$_2 - _$_str)
_$_str:
        /*0000*/ 	.byte	0x5f, 0x5f, 0x43, 0x55, 0x44, 0x41, 0x5f, 0x46, 0x54, 0x5a, 0x00
	.type		_$_str_$_2,@object
	.size		_$_str_$_2,(.L_1 - _$_str_$_2)
_$_str_$_2:
        /*000b*/ 	.byte	0x5f, 0x5f, 0x43, 0x55, 0x44, 0x41, 0x5f, 0x50, 0x52, 0x45, 0x43, 0x5f, 0x53, 0x51, 0x52, 0x54
        /*001b*/ 	.byte	0x00
.L_1:


//--------------------- .nv.constant0.triton_poi_fused__native_batch_norm_legit_no_training_relu_5 --------------------------
	.section	.nv.constant0.triton_poi_fused__native_batch_norm_legit_no_training_relu_5,"a",@progbits
	.sectionflags	@""
	.align	4
.nv.constant0.triton_poi_fused__native_batch_norm_legit_no_training_relu_5:
	.zero		580
